//
// Generated by NVIDIA NVVM Compiler
//
// Compiler Build ID: CL-36424714
// Cuda compilation tools, release 13.0, V13.0.88
// Based on NVVM 20.0.0
//

.version 9.0
.target sm_100
.address_size 64

	// .globl	_Z24coalesced_access_patternPiiiii

.visible .entry _Z24coalesced_access_patternPiiiii(
	.param .u64 .ptr .align 1 _Z24coalesced_access_patternPiiiii_param_0,
	.param .u32 _Z24coalesced_access_patternPiiiii_param_1,
	.param .u32 _Z24coalesced_access_patternPiiiii_param_2,
	.param .u32 _Z24coalesced_access_patternPiiiii_param_3,
	.param .u32 _Z24coalesced_access_patternPiiiii_param_4
)
{
	.reg .pred 	%p<3>;
	.reg .b32 	%r<20>;
	.reg .b64 	%rd<5>;

	ld.param.u64 	%rd2, [_Z24coalesced_access_patternPiiiii_param_0];
	ld.param.u32 	%r8, [_Z24coalesced_access_patternPiiiii_param_1];
	ld.param.u32 	%r6, [_Z24coalesced_access_patternPiiiii_param_3];
	ld.param.u32 	%r7, [_Z24coalesced_access_patternPiiiii_param_4];
	mov.u32 	%r1, %ntid.x;
	mov.u32 	%r9, %ctaid.x;
	mov.u32 	%r10, %tid.x;
	mad.lo.s32 	%r11, %r1, %r9, %r10;
	mov.u32 	%r12, %ntid.y;
	mov.u32 	%r13, %ctaid.y;
	mov.u32 	%r14, %tid.y;
	mad.lo.s32 	%r15, %r12, %r13, %r14;
	mad.lo.s32 	%r19, %r8, %r15, %r11;
	setp.ge.s32 	%p1, %r19, %r6;
	@%p1 bra 	$L__BB0_3;
	mov.u32 	%r16, %nctaid.x;
	mul.lo.s32 	%r3, %r1, %r16;
	cvta.to.global.u64 	%rd1, %rd2;
$L__BB0_2:
	mul.wide.s32 	%rd3, %r19, 4;
	add.s64 	%rd4, %rd1, %rd3;
	ld.global.u32 	%r17, [%rd4];
	mul.lo.s32 	%r18, %r17, %r7;
	st.global.u32 	[%rd4], %r18;
	add.s32 	%r19, %r19, %r3;
	setp.lt.s32 	%p2, %r19, %r6;
	@%p2 bra 	$L__BB0_2;
$L__BB0_3:
	ret;

}
	// .globl	_Z26uncoalesced_access_patternPiiiii
.visible .entry _Z26uncoalesced_access_patternPiiiii(
	.param .u64 .ptr .align 1 _Z26uncoalesced_access_patternPiiiii_param_0,
	.param .u32 _Z26uncoalesced_access_patternPiiiii_param_1,
	.param .u32 _Z26uncoalesced_access_patternPiiiii_param_2,
	.param .u32 _Z26uncoalesced_access_patternPiiiii_param_3,
	.param .u32 _Z26uncoalesced_access_patternPiiiii_param_4
)
{
	.reg .pred 	%p<3>;
	.reg .b32 	%r<20>;
	.reg .b64 	%rd<5>;

	ld.param.u64 	%rd2, [_Z26uncoalesced_access_patternPiiiii_param_0];
	ld.param.u32 	%r8, [_Z26uncoalesced_access_patternPiiiii_param_1];
	ld.param.u32 	%r6, [_Z26uncoalesced_access_patternPiiiii_param_3];
	ld.param.u32 	%r7, [_Z26uncoalesced_access_patternPiiiii_param_4];
	mov.u32 	%r1, %ntid.x;
	mov.u32 	%r9, %ctaid.x;
	mov.u32 	%r10, %tid.x;
	mad.lo.s32 	%r11, %r1, %r9, %r10;
	mov.u32 	%r12, %ntid.y;
	mov.u32 	%r13, %ctaid.y;
	mov.u32 	%r14, %tid.y;
	mad.lo.s32 	%r15, %r12, %r13, %r14;
	mad.lo.s32 	%r19, %r8, %r11, %r15;
	setp.ge.s32 	%p1, %r19, %r6;
	@%p1 bra 	$L__BB1_3;
	mov.u32 	%r16, %nctaid.x;
	mul.lo.s32 	%r3, %r1, %r16;
	cvta.to.global.u64 	%rd1, %rd2;
$L__BB1_2:
	mul.wide.s32 	%rd3, %r19, 4;
	add.s64 	%rd4, %rd1, %rd3;
	ld.global.u32 	%r17, [%rd4];
	mul.lo.s32 	%r18, %r17, %r7;
	st.global.u32 	[%rd4], %r18;
	add.s32 	%r19, %r19, %r3;
	setp.lt.s32 	%p2, %r19, %r6;
	@%p2 bra 	$L__BB1_2;
$L__BB1_3:
	ret;

}


// ===== COMPILED SASS (sm_100) =====

	.target	sm_100

	.elftype	@"ET_EXEC"


//--------------------- .note.nv.tkinfo           --------------------------
	.section	.note.nv.tkinfo,"",@"SHT_NOTE"
	.sectionflags	@"SHF_NOTE_NV_TKINFO"
	.tkinfo
        /*0018*/ 	.word	0x00000002
        /*0030*/ 	.string	""
        /*0030*/ 	.string	"ptxas"
        /*0030*/ 	.string	"Cuda compilation tools, release 13.0, V13.0.88"
        /*0030*/ 	.string	"Build cuda_13.0.r13.0/compiler.36424714_0"
        /*0030*/ 	.string	"-arch sm_100 -m 64 "



//--------------------- .note.nv.cuinfo           --------------------------
	.section	.note.nv.cuinfo,"",@"SHT_NOTE"
	.sectionflags	@"SHF_NOTE_NV_CUINFO"
        /*0018*/ 	.short	0x0002
        /*001a*/ 	.short	0x0064
        /*001c*/ 	.short	0x0082
	.zero		2


//--------------------- .nv.info                  --------------------------
	.section	.nv.info,"",@"SHT_CUDA_INFO"
	.align	4


	//----- nvinfo : EIATTR_REGCOUNT
	.align		4
        /*0000*/ 	.byte	0x04, 0x2f
        /*0002*/ 	.short	(.L_1 - .L_0)
	.align		4
.L_0:
        /*0004*/ 	.word	index@(_Z24coalesced_access_patternPiiiii)
        /*0008*/ 	.word	0x0000000a


	//----- nvinfo : EIATTR_FRAME_SIZE
	.align		4
.L_1:
        /*000c*/ 	.byte	0x04, 0x11
        /*000e*/ 	.short	(.L_3 - .L_2)
	.align		4
.L_2:
        /*0010*/ 	.word	index@(_Z24coalesced_access_patternPiiiii)
        /*0014*/ 	.word	0x00000000


	//----- nvinfo : EIATTR_REGCOUNT
	.align		4
.L_3:
        /*0018*/ 	.byte	0x04, 0x2f
        /*001a*/ 	.short	(.L_5 - .L_4)
	.align		4
.L_4:
        /*001c*/ 	.word	index@(_Z26uncoalesced_access_patternPiiiii)
        /*0020*/ 	.word	0x0000000a


	//----- nvinfo : EIATTR_FRAME_SIZE
	.align		4
.L_5:
        /*0024*/ 	.byte	0x04, 0x11
        /*0026*/ 	.short	(.L_7 - .L_6)
	.align		4
.L_6:
        /*0028*/ 	.word	index@(_Z26uncoalesced_access_patternPiiiii)
        /*002c*/ 	.word	0x00000000


	//----- nvinfo : EIATTR_MIN_STACK_SIZE
	.align		4
.L_7:
        /*0030*/ 	.byte	0x04, 0x12
        /*0032*/ 	.short	(.L_9 - .L_8)
	.align		4
.L_8:
        /*0034*/ 	.word	index@(_Z26uncoalesced_access_patternPiiiii)
        /*0038*/ 	.word	0x00000000


	//----- nvinfo : EIATTR_MIN_STACK_SIZE
	.align		4
.L_9:
        /*003c*/ 	.byte	0x04, 0x12
        /*003e*/ 	.short	(.L_11 - .L_10)
	.align		4
.L_10:
        /*0040*/ 	.word	index@(_Z24coalesced_access_patternPiiiii)
        /*0044*/ 	.word	0x00000000
.L_11:


//--------------------- .nv.compat                --------------------------
	.section	.nv.compat,"",@"SHT_CUDA_COMPAT_INFO"
	.align	4
        /*0000*/ 	.byte	0x02, 0x09, 0x00, 0x00, 0x02, 0x02, 0x01, 0x00, 0x02, 0x05, 0x05, 0x00, 0x03, 0x07, 0x01, 0x01
        /*0010*/ 	.byte	0x02, 0x03, 0x00, 0x00, 0x02, 0x06, 0x01, 0x00, 0x04, 0x0b, 0x08, 0x00, 0x09, 0x00, 0x00, 0x00
        /*0020*/ 	.byte	0x00, 0x00, 0x00, 0x00


//--------------------- .nv.info._Z26uncoalesced_access_patternPiiiii --------------------------
	.section	.nv.info._Z26uncoalesced_access_patternPiiiii,"",@"SHT_CUDA_INFO"
	.sectionflags	@""
	.align	4


	//----- nvinfo : EIATTR_CUDA_API_VERSION
	.align		4
        /*0000*/ 	.byte	0x04, 0x37
        /*0002*/ 	.short	(.L_13 - .L_12)
.L_12:
        /*0004*/ 	.word	0x00000082


	//----- nvinfo : EIATTR_KPARAM_INFO
	.align		4
.L_13:
        /*0008*/ 	.byte	0x04, 0x17
        /*000a*/ 	.short	(.L_15 - .L_14)
.L_14:
        /*000c*/ 	.word	0x00000000
        /*0010*/ 	.short	0x0004
        /*0012*/ 	.short	0x0014
        /*0014*/ 	.byte	0x00, 0xf0, 0x11, 0x00


	//----- nvinfo : EIATTR_KPARAM_INFO
	.align		4
.L_15:
        /*0018*/ 	.byte	0x04, 0x17
        /*001a*/ 	.short	(.L_17 - .L_16)
.L_16:
        /*001c*/ 	.word	0x00000000
        /*0020*/ 	.short	0x0003
        /*0022*/ 	.short	0x0010
        /*0024*/ 	.byte	0x00, 0xf0, 0x11, 0x00


	//----- nvinfo : EIATTR_KPARAM_INFO
	.align		4
.L_17:
        /*0028*/ 	.byte	0x04, 0x17
        /*002a*/ 	.short	(.L_19 - .L_18)
.L_18:
        /*002c*/ 	.word	0x00000000
        /*0030*/ 	.short	0x0002
        /*0032*/ 	.short	0x000c
        /*0034*/ 	.byte	0x00, 0xf0, 0x11, 0x00


	//----- nvinfo : EIATTR_KPARAM_INFO
	.align		4
.L_19:
        /*0038*/ 	.byte	0x04, 0x17
        /*003a*/ 	.short	(.L_21 - .L_20)
.L_20:
        /*003c*/ 	.word	0x00000000
        /*0040*/ 	.short	0x0001
        /*0042*/ 	.short	0x0008
        /*0044*/ 	.byte	0x00, 0xf0, 0x11, 0x00


	//----- nvinfo : EIATTR_KPARAM_INFO
	.align		4
.L_21:
        /*0048*/ 	.byte	0x04, 0x17
        /*004a*/ 	.short	(.L_23 - .L_22)
.L_22:
        /*004c*/ 	.word	0x00000000
        /*0050*/ 	.short	0x0000
        /*0052*/ 	.short	0x0000
        /*0054*/ 	.byte	0x00, 0xf5, 0x21, 0x00


	//----- nvinfo : EIATTR_SPARSE_MMA_MASK
	.align		4
.L_23:
        /*0058*/ 	.byte	0x03, 0x50
        /*005a*/ 	.short	0x0000


	//----- nvinfo : EIATTR_MAXREG_COUNT
	.align		4
        /*005c*/ 	.byte	0x03, 0x1b
        /*005e*/ 	.short	0x00ff


	//----- nvinfo : EIATTR_MERCURY_ISA_VERSION
	.align		4
        /*0060*/ 	.byte	0x03, 0x5f
        /*0062*/ 	.short	0x0101


	//----- nvinfo : EIATTR_VRC_CTA_INIT_COUNT
	.align		4
        /*0064*/ 	.byte	0x02, 0x4a
	.zero		1
	.zero		1


	//----- nvinfo : EIATTR_EXIT_INSTR_OFFSETS
	.align		4
        /*0068*/ 	.byte	0x04, 0x1c
        /*006a*/ 	.short	(.L_25 - .L_24)


	//   ....[0]....
.L_24:
        /*006c*/ 	.word	0x000000d0


	//   ....[1]....
        /*0070*/ 	.word	0x000001a0


	//----- nvinfo : EIATTR_CRS_STACK_SIZE
	.align		4
.L_25:
        /*0074*/ 	.byte	0x04, 0x1e
        /*0076*/ 	.short	(.L_27 - .L_26)
.L_26:
        /*0078*/ 	.word	0x00000000


	//----- nvinfo : EIATTR_CBANK_PARAM_SIZE
	.align		4
.L_27:
        /*007c*/ 	.byte	0x03, 0x19
        /*007e*/ 	.short	0x0018


	//----- nvinfo : EIATTR_PARAM_CBANK
	.align		4
        /*0080*/ 	.byte	0x04, 0x0a
        /*0082*/ 	.short	(.L_29 - .L_28)
	.align		4
.L_28:
        /*0084*/ 	.word	index@(.nv.constant0._Z26uncoalesced_access_patternPiiiii)
        /*0088*/ 	.short	0x0380
        /*008a*/ 	.short	0x0018


	//----- nvinfo : EIATTR_SW_WAR
	.align		4
.L_29:
        /*008c*/ 	.byte	0x04, 0x36
        /*008e*/ 	.short	(.L_31 - .L_30)
.L_30:
        /*0090*/ 	.word	0x00000008
.L_31:


//--------------------- .nv.info._Z24coalesced_access_patternPiiiii --------------------------
	.section	.nv.info._Z24coalesced_access_patternPiiiii,"",@"SHT_CUDA_INFO"
	.sectionflags	@""
	.align	4


	//----- nvinfo : EIATTR_CUDA_API_VERSION
	.align		4
        /*0000*/ 	.byte	0x04, 0x37
        /*0002*/ 	.short	(.L_33 - .L_32)
.L_32:
        /*0004*/ 	.word	0x00000082


	//----- nvinfo : EIATTR_KPARAM_INFO
	.align		4
.L_33:
        /*0008*/ 	.byte	0x04, 0x17
        /*000a*/ 	.short	(.L_35 - .L_34)
.L_34:
        /*000c*/ 	.word	0x00000000
        /*0010*/ 	.short	0x0004
        /*0012*/ 	.short	0x0014
        /*0014*/ 	.byte	0x00, 0xf0, 0x11, 0x00


	//----- nvinfo : EIATTR_KPARAM_INFO
	.align		4
.L_35:
        /*0018*/ 	.byte	0x04, 0x17
        /*001a*/ 	.short	(.L_37 - .L_36)
.L_36:
        /*001c*/ 	.word	0x00000000
        /*0020*/ 	.short	0x0003
        /*0022*/ 	.short	0x0010
        /*0024*/ 	.byte	0x00, 0xf0, 0x11, 0x00


	//----- nvinfo : EIATTR_KPARAM_INFO
	.align		4
.L_37:
        /*0028*/ 	.byte	0x04, 0x17
        /*002a*/ 	.short	(.L_39 - .L_38)
.L_38:
        /*002c*/ 	.word	0x00000000
        /*0030*/ 	.short	0x0002
        /*0032*/ 	.short	0x000c
        /*0034*/ 	.byte	0x00, 0xf0, 0x11, 0x00


	//----- nvinfo : EIATTR_KPARAM_INFO
	.align		4
.L_39:
        /*0038*/ 	.byte	0x04, 0x17
        /*003a*/ 	.short	(.L_41 - .L_40)
.L_40:
        /*003c*/ 	.word	0x00000000
        /*0040*/ 	.short	0x0001
        /*0042*/ 	.short	0x0008
        /*0044*/ 	.byte	0x00, 0xf0, 0x11, 0x00


	//----- nvinfo : EIATTR_KPARAM_INFO
	.align		4
.L_41:
        /*0048*/ 	.byte	0x04, 0x17
        /*004a*/ 	.short	(.L_43 - .L_42)
.L_42:
        /*004c*/ 	.word	0x00000000
        /*0050*/ 	.short	0x0000
        /*0052*/ 	.short	0x0000
        /*0054*/ 	.byte	0x00, 0xf5, 0x21, 0x00


	//----- nvinfo : EIATTR_SPARSE_MMA_MASK
	.align		4
.L_43:
        /*0058*/ 	.byte	0x03, 0x50
        /*005a*/ 	.short	0x0000


	//----- nvinfo : EIATTR_MAXREG_COUNT
	.align		4
        /*005c*/ 	.byte	0x03, 0x1b
        /*005e*/ 	.short	0x00ff


	//----- nvinfo : EIATTR_MERCURY_ISA_VERSION
	.align		4
        /*0060*/ 	.byte	0x03, 0x5f
        /*0062*/ 	.short	0x0101


	//----- nvinfo : EIATTR_VRC_CTA_INIT_COUNT
	.align		4
        /*0064*/ 	.byte	0x02, 0x4a
	.zero		1
	.zero		1


	//----- nvinfo : EIATTR_EXIT_INSTR_OFFSETS
	.align		4
        /*0068*/ 	.byte	0x04, 0x1c
        /*006a*/ 	.short	(.L_45 - .L_44)


	//   ....[0]....
.L_44:
        /*006c*/ 	.word	0x000000d0


	//   ....[1]....
        /*0070*/ 	.word	0x000001a0


	//----- nvinfo : EIATTR_CRS_STACK_SIZE
	.align		4
.L_45:
        /*0074*/ 	.byte	0x04, 0x1e
        /*0076*/ 	.short	(.L_47 - .L_46)
.L_46:
        /*0078*/ 	.word	0x00000000


	//----- nvinfo : EIATTR_CBANK_PARAM_SIZE
	.align		4
.L_47:
        /*007c*/ 	.byte	0x03, 0x19
        /*007e*/ 	.short	0x0018


	//----- nvinfo : EIATTR_PARAM_CBANK
	.align		4
        /*0080*/ 	.byte	0x04, 0x0a
        /*0082*/ 	.short	(.L_49 - .L_48)
	.align		4
.L_48:
        /*0084*/ 	.word	index@(.nv.constant0._Z24coalesced_access_patternPiiiii)
        /*0088*/ 	.short	0x0380
        /*008a*/ 	.short	0x0018


	//----- nvinfo : EIATTR_SW_WAR
	.align		4
.L_49:
        /*008c*/ 	.byte	0x04, 0x36
        /*008e*/ 	.short	(.L_51 - .L_50)
.L_50:
        /*0090*/ 	.word	0x00000008
.L_51:


//--------------------- .nv.callgraph             --------------------------
	.section	.nv.callgraph,"",@"SHT_CUDA_CALLGRAPH"
	.align	4
	.sectionentsize	8
	.align		4
        /*0000*/ 	.word	0x00000000
	.align		4
        /*0004*/ 	.word	0xffffffff
	.align		4
        /*0008*/ 	.word	0x00000000
	.align		4
        /*000c*/ 	.word	0xfffffffe
	.align		4
        /*0010*/ 	.word	0x00000000
	.align		4
        /*0014*/ 	.word	0xfffffffd
	.align		4
        /*0018*/ 	.word	0x00000000
	.align		4
        /*001c*/ 	.word	0xfffffffc


//--------------------- .text._Z26uncoalesced_access_patternPiiiii --------------------------
	.section	.text._Z26uncoalesced_access_patternPiiiii,"ax",@progbits
	.align	128
        .global         _Z26uncoalesced_access_patternPiiiii
        .type           _Z26uncoalesced_access_patternPiiiii,@function
        .size           _Z26uncoalesced_access_patternPiiiii,(.L_x_4 - _Z26uncoalesced_access_patternPiiiii)
        .other          _Z26uncoalesced_access_patternPiiiii,@"STO_CUDA_ENTRY STV_DEFAULT"
_Z26uncoalesced_access_patternPiiiii:
.text._Z26uncoalesced_access_patternPiiiii:
[----:B------:R-:W-:Y:S01]  /*0000*/  LDC R1, c[0x0][0x37c] ;  /* 0x0000df00ff017b82 */ /* 0x000fe20000000800 */
[----:B------:R-:W0:Y:S01]  /*0010*/  S2R R0, SR_CTAID.X ;  /* 0x0000000000007919 */ /* 0x000e220000002500 */
[----:B------:R-:W0:Y:S01]  /*0020*/  LDCU UR4, c[0x0][0x360] ;  /* 0x00006c00ff0477ac */ /* 0x000e220008000800 */
[----:B------:R-:W0:Y:S01]  /*0030*/  S2R R3, SR_TID.X ;  /* 0x0000000000037919 */ /* 0x000e220000002100 */
[----:B------:R-:W1:Y:S01]  /*0040*/  LDCU UR5, c[0x0][0x364] ;  /* 0x00006c80ff0577ac */ /* 0x000e620008000800 */
[----:B------:R-:W1:Y:S01]  /*0050*/  S2R R2, SR_CTAID.Y ;  /* 0x0000000000027919 */ /* 0x000e620000002600 */
[----:B------:R-:W2:Y:S01]  /*0060*/  LDCU UR6, c[0x0][0x388] ;  /* 0x00007100ff0677ac */ /* 0x000ea20008000800 */
[----:B------:R-:W1:Y:S01]  /*0070*/  S2R R5, SR_TID.Y ;  /* 0x0000000000057919 */ /* 0x000e620000002200 */
[----:B------:R-:W3:Y:S01]  /*0080*/  LDCU UR8, c[0x0][0x390] ;  /* 0x00007200ff0877ac */ /* 0x000ee20008000800 */
[----:B0-----:R-:W-:Y:S02]  /*0090*/  IMAD R0, R0, UR4, R3 ;  /* 0x0000000400007c24 */ /* 0x001fe4000f8e0203 */
[----:B-1----:R-:W-:-:S04]  /*00a0*/  IMAD R3, R2, UR5, R5 ;  /* 0x0000000502037c24 */ /* 0x002fc8000f8e0205 */
[----:B--2---:R-:W-:-:S05]  /*00b0*/  IMAD R0, R0, UR6, R3 ;  /* 0x0000000600007c24 */ /* 0x004fca000f8e0203 */
[----:B---3--:R-:W-:-:S13]  /*00c0*/  ISETP.GE.AND P0, PT, R0, UR8, PT ;  /* 0x0000000800007c0c */ /* 0x008fda000bf06270 */
[----:B------:R-:W-:Y:S05]  /*00d0*/  @P0 EXIT ;  /* 0x000000000000094d */ /* 0x000fea0003800000 */
[----:B------:R-:W0:Y:S01]  /*00e0*/  LDC.64 R4, c[0x0][0x380] ;  /* 0x0000e000ff047b82 */ /* 0x000e220000000a00 */
[----:B------:R-:W1:Y:S01]  /*00f0*/  LDCU UR5, c[0x0][0x370] ;  /* 0x00006e00ff0577ac */ /* 0x000e620008000800 */
[----:B------:R-:W2:Y:S01]  /*0100*/  LDCU.64 UR6, c[0x0][0x358] ;  /* 0x00006b00ff0677ac */ /* 0x000ea20008000a00 */
[----:B------:R-:W3:Y:S01]  /*0110*/  LDCU UR9, c[0x0][0x394] ;  /* 0x00007280ff0977ac */ /* 0x000ee20008000800 */
[----:B-1----:R-:W-:-:S12]  /*0120*/  UIMAD UR4, UR4, UR5, URZ ;  /* 0x00000005040472a4 */ /* 0x002fd8000f8e02ff */
.L_x_0:
[----:B01----:R-:W-:-:S05]  /*0130*/  IMAD.WIDE R2, R0, 0x4, R4 ;  /* 0x0000000400027825 */ /* 0x003fca00078e0204 */
[----:B--2---:R-:W3:Y:S01]  /*0140*/  LDG.E R6, desc[UR6][R2.64] ;  /* 0x0000000602067981 */ /* 0x004ee2000c1e1900 */
[----:B------:R-:W-:-:S04]  /*0150*/  IADD3 R0, PT, PT, R0, UR4, RZ ;  /* 0x0000000400007c10 */ /* 0x000fc8000fffe0ff */
[----:B------:R-:W-:Y:S01]  /*0160*/  ISETP.GE.AND P0, PT, R0, UR8, PT ;  /* 0x0000000800007c0c */ /* 0x000fe2000bf06270 */
[----:B---3--:R-:W-:-:S05]  /*0170*/  IMAD R7, R6, UR9, RZ ;  /* 0x0000000906077c24 */ /* 0x008fca000f8e02ff */
[----:B------:R1:W-:Y:S07]  /*0180*/  STG.E desc[UR6][R2.64], R7 ;  /* 0x0000000702007986 */ /* 0x0003ee000c101906 */
[----:B------:R-:W-:Y:S05]  /*0190*/  @!P0 BRA `(.L_x_0) ;  /* 0xfffffffc00e48947 */ /* 0x000fea000383ffff */
[----:B------:R-:W-:Y:S05]  /*01a0*/  EXIT ;  /* 0x000000000000794d */ /* 0x000fea0003800000 */
.L_x_1:
[----:B------:R-:W-:-:S00]  /*01b0*/  BRA `(.L_x_1) ;  /* 0xfffffffc00fc7947 */ /* 0x000fc0000383ffff */
[----:B------:R-:W-:-:S00]  /*01c0*/  NOP ;  /* 0x0000000000007918 */ /* 0x000fc00000000000 */
        /* <DEDUP_REMOVED lines=11> */
.L_x_4:


//--------------------- .text._Z24coalesced_access_patternPiiiii --------------------------
	.section	.text._Z24coalesced_access_patternPiiiii,"ax",@progbits
	.align	128
        .global         _Z24coalesced_access_patternPiiiii
        .type           _Z24coalesced_access_patternPiiiii,@function
        .size           _Z24coalesced_access_patternPiiiii,(.L_x_5 - _Z24coalesced_access_patternPiiiii)
        .other          _Z24coalesced_access_patternPiiiii,@"STO_CUDA_ENTRY STV_DEFAULT"
_Z24coalesced_access_patternPiiiii:
.text._Z24coalesced_access_patternPiiiii:
        /* <DEDUP_REMOVED lines=19> */
.L_x_2:
        /* <DEDUP_REMOVED lines=8> */
.L_x_3:
        /* <DEDUP_REMOVED lines=13> */
.L_x_5:


//--------------------- .nv.shared.reserved.0     --------------------------
	.section	.nv.shared.reserved.0,"aw",@nobits
	.weak		__nv_reservedSMEM_offset_0_alias
	.size		__nv_reservedSMEM_offset_0_alias, 0, 64
	.other		__nv_reservedSMEM_offset_0_alias,@"STO_CUDA_RESERVED_SHARED STV_DEFAULT"
__nv_reservedSMEM_offset_0_alias:
	.zero		0
	.zero		64


//--------------------- .nv.constant0._Z26uncoalesced_access_patternPiiiii --------------------------
	.section	.nv.constant0._Z26uncoalesced_access_patternPiiiii,"a",@progbits
	.sectionflags	@""
	.align	4
.nv.constant0._Z26uncoalesced_access_patternPiiiii:
	.zero		920


//--------------------- .nv.constant0._Z24coalesced_access_patternPiiiii --------------------------
	.section	.nv.constant0._Z24coalesced_access_patternPiiiii,"a",@progbits
	.sectionflags	@""
	.align	4
.nv.constant0._Z24coalesced_access_patternPiiiii:
	.zero		920


//--------------------- SYMBOLS --------------------------

	.type		.nv.reservedSmem.offset0,@object
	.size		.nv.reservedSmem.offset0,0x4
